//
// Generated by NVIDIA NVVM Compiler
//
// Compiler Build ID: CL-36424714
// Cuda compilation tools, release 13.0, V13.0.88
// Based on NVVM 20.0.0
//

.version 9.0
.target sm_100
.address_size 64

	// .globl	_Z5hellov
.extern .func  (.param .b32 func_retval0) vprintf
(
	.param .b64 vprintf_param_0,
	.param .b64 vprintf_param_1
)
;
.global .align 1 .b8 $str[16] = {66, 108, 111, 99, 107, 100, 105, 109, 46, 120, 58, 9, 37, 100, 10};
.global .align 1 .b8 $str$1[25] = {72, 101, 108, 108, 111, 32, 119, 111, 114, 108, 100, 32, 102, 114, 111, 109, 32, 100, 101, 118, 105, 99, 101, 10};

.visible .entry _Z5hellov()
{
	.local .align 8 .b8 	__local_depot0[8];
	.reg .b64 	%SP;
	.reg .b64 	%SPL;
	.reg .b32 	%r<12>;
	.reg .b64 	%rd<7>;

	mov.u64 	%SPL, __local_depot0;
	cvta.local.u64 	%SP, %SPL;
	add.u64 	%rd1, %SP, 0;
	add.u64 	%rd2, %SPL, 0;
	mov.u32 	%r1, %ntid.x;
	st.local.u32 	[%rd2], %r1;
	mov.u64 	%rd3, $str;
	cvta.global.u64 	%rd4, %rd3;
	{ // callseq 0, 0
	.param .b64 param0;
	st.param.b64 	[param0], %rd4;
	.param .b64 param1;
	st.param.b64 	[param1], %rd1;
	.param .b32 retval0;
	call.uni (retval0), 
	vprintf, 
	(
	param0, 
	param1
	);
	ld.param.b32 	%r2, [retval0];
	} // callseq 0
	mov.u32 	%r4, %ctaid.x;
	st.local.u32 	[%rd2], %r4;
	{ // callseq 1, 0
	.param .b64 param0;
	st.param.b64 	[param0], %rd4;
	.param .b64 param1;
	st.param.b64 	[param1], %rd1;
	.param .b32 retval0;
	call.uni (retval0), 
	vprintf, 
	(
	param0, 
	param1
	);
	ld.param.b32 	%r5, [retval0];
	} // callseq 1
	mov.u32 	%r7, %tid.x;
	st.local.u32 	[%rd2], %r7;
	{ // callseq 2, 0
	.param .b64 param0;
	st.param.b64 	[param0], %rd4;
	.param .b64 param1;
	st.param.b64 	[param1], %rd1;
	.param .b32 retval0;
	call.uni (retval0), 
	vprintf, 
	(
	param0, 
	param1
	);
	ld.param.b32 	%r8, [retval0];
	} // callseq 2
	mov.u64 	%rd5, $str$1;
	cvta.global.u64 	%rd6, %rd5;
	{ // callseq 3, 0
	.param .b64 param0;
	st.param.b64 	[param0], %rd6;
	.param .b64 param1;
	st.param.b64 	[param1], 0;
	.param .b32 retval0;
	call.uni (retval0), 
	vprintf, 
	(
	param0, 
	param1
	);
	ld.param.b32 	%r10, [retval0];
	} // callseq 3
	ret;

}


// ===== COMPILED SASS (sm_100) =====

	.target	sm_100

	.elftype	@"ET_EXEC"


//--------------------- .note.nv.tkinfo           --------------------------
	.section	.note.nv.tkinfo,"",@"SHT_NOTE"
	.sectionflags	@"SHF_NOTE_NV_TKINFO"
	.tkinfo
        /*0018*/ 	.word	0x00000002
        /*0030*/ 	.string	""
        /*0030*/ 	.string	"ptxas"
        /*0030*/ 	.string	"Cuda compilation tools, release 13.0, V13.0.88"
        /*0030*/ 	.string	"Build cuda_13.0.r13.0/compiler.36424714_0"
        /*0030*/ 	.string	"-arch sm_100 -m 64 "



//--------------------- .note.nv.cuinfo           --------------------------
	.section	.note.nv.cuinfo,"",@"SHT_NOTE"
	.sectionflags	@"SHF_NOTE_NV_CUINFO"
        /*0018*/ 	.short	0x0002
        /*001a*/ 	.short	0x0064
        /*001c*/ 	.short	0x0082
	.zero		2


//--------------------- .nv.info                  --------------------------
	.section	.nv.info,"",@"SHT_CUDA_INFO"
	.align	4


	//----- nvinfo : EIATTR_REGCOUNT
	.align		4
        /*0000*/ 	.byte	0x04, 0x2f
        /*0002*/ 	.short	(.L_3 - .L_2)
	.align		4
.L_2:
        /*0004*/ 	.word	index@(_Z5hellov)
        /*0008*/ 	.word	0x00000018


	//----- nvinfo : EIATTR_FRAME_SIZE
	.align		4
.L_3:
        /*000c*/ 	.byte	0x04, 0x11
        /*000e*/ 	.short	(.L_5 - .L_4)
	.align		4
.L_4:
        /*0010*/ 	.word	index@(_Z5hellov)
        /*0014*/ 	.word	0x00000008


	//----- nvinfo : EIATTR_MIN_STACK_SIZE
	.align		4
.L_5:
        /*0018*/ 	.byte	0x04, 0x12
        /*001a*/ 	.short	(.L_7 - .L_6)
	.align		4
.L_6:
        /*001c*/ 	.word	index@(_Z5hellov)
        /*0020*/ 	.word	0x00000008
.L_7:


//--------------------- .nv.compat                --------------------------
	.section	.nv.compat,"",@"SHT_CUDA_COMPAT_INFO"
	.align	4
        /*0000*/ 	.byte	0x02, 0x09, 0x00, 0x00, 0x02, 0x02, 0x01, 0x00, 0x02, 0x05, 0x05, 0x00, 0x03, 0x07, 0x01, 0x01
        /*0010*/ 	.byte	0x02, 0x03, 0x00, 0x00, 0x02, 0x06, 0x01, 0x00, 0x04, 0x0b, 0x08, 0x00, 0x09, 0x00, 0x00, 0x00
        /*0020*/ 	.byte	0x00, 0x00, 0x00, 0x00


//--------------------- .nv.info._Z5hellov        --------------------------
	.section	.nv.info._Z5hellov,"",@"SHT_CUDA_INFO"
	.sectionflags	@""
	.align	4


	//----- nvinfo : EIATTR_CUDA_API_VERSION
	.align		4
        /*0000*/ 	.byte	0x04, 0x37
        /*0002*/ 	.short	(.L_9 - .L_8)
.L_8:
        /*0004*/ 	.word	0x00000082


	//----- nvinfo : EIATTR_SPARSE_MMA_MASK
	.align		4
.L_9:
        /*0008*/ 	.byte	0x03, 0x50
        /*000a*/ 	.short	0x0000


	//----- nvinfo : EIATTR_MAXREG_COUNT
	.align		4
        /*000c*/ 	.byte	0x03, 0x1b
        /*000e*/ 	.short	0x00ff


	//----- nvinfo : EIATTR_EXTERNS
	.align		4
        /*0010*/ 	.byte	0x04, 0x0f
        /*0012*/ 	.short	(.L_11 - .L_10)


	//   ....[0]....
	.align		4
.L_10:
        /*0014*/ 	.word	index@(vprintf)


	//----- nvinfo : EIATTR_MERCURY_ISA_VERSION
	.align		4
.L_11:
        /*0018*/ 	.byte	0x03, 0x5f
        /*001a*/ 	.short	0x0101


	//----- nvinfo : EIATTR_VRC_CTA_INIT_COUNT
	.align		4
        /*001c*/ 	.byte	0x02, 0x4a
	.zero		1
	.zero		1


	//----- nvinfo : EIATTR_SYSCALL_OFFSETS
	.align		4
        /*0020*/ 	.byte	0x04, 0x46
        /*0022*/ 	.short	(.L_13 - .L_12)


	//   ....[0]....
.L_12:
        /*0024*/ 	.word	0x00000100


	//   ....[1]....
        /*0028*/ 	.word	0x000001a0


	//   ....[2]....
        /*002c*/ 	.word	0x00000240


	//   ....[3]....
        /*0030*/ 	.word	0x000002b0


	//----- nvinfo : EIATTR_EXIT_INSTR_OFFSETS
	.align		4
.L_13:
        /*0034*/ 	.byte	0x04, 0x1c
        /*0036*/ 	.short	(.L_15 - .L_14)


	//   ....[0]....
.L_14:
        /*0038*/ 	.word	0x000002c0


	//----- nvinfo : EIATTR_SW_WAR
	.align		4
.L_15:
        /*003c*/ 	.byte	0x04, 0x36
        /*003e*/ 	.short	(.L_17 - .L_16)
.L_16:
        /*0040*/ 	.word	0x00000008
.L_17:


//--------------------- .nv.callgraph             --------------------------
	.section	.nv.callgraph,"",@"SHT_CUDA_CALLGRAPH"
	.align	4
	.sectionentsize	8
	.align		4
        /*0000*/ 	.word	0x00000000
	.align		4
        /*0004*/ 	.word	0xffffffff
	.align		4
        /*0008*/ 	.word	index@(_Z5hellov)
	.align		4
        /*000c*/ 	.word	index@(vprintf)
	.align		4
        /*0010*/ 	.word	0x00000000
	.align		4
        /*0014*/ 	.word	0xfffffffe
	.align		4
        /*0018*/ 	.word	0x00000000
	.align		4
        /*001c*/ 	.word	0xfffffffd
	.align		4
        /*0020*/ 	.word	0x00000000
	.align		4
        /*0024*/ 	.word	0xfffffffc


//--------------------- .nv.constant4             --------------------------
	.section	.nv.constant4,"a",@progbits
	.align	8
	.align		8
.nv.constant4:
        /*0000*/ 	.dword	vprintf
	.align		8
        /*0008*/ 	.dword	$str
	.align		8
        /*0010*/ 	.dword	$str$1


//--------------------- .text._Z5hellov           --------------------------
	.section	.text._Z5hellov,"ax",@progbits
	.align	128
        .global         _Z5hellov
        .type           _Z5hellov,@function
        .size           _Z5hellov,(.L_x_5 - _Z5hellov)
        .other          _Z5hellov,@"STO_CUDA_ENTRY STV_DEFAULT"
_Z5hellov:
.text._Z5hellov:
[----:B------:R-:W0:Y:S01]  /*0000*/  LDC R1, c[0x0][0x37c] ;  /* 0x0000df00ff017b82 */ /* 0x000e220000000800 */
[----:B------:R-:W1:Y:S07]  /*0010*/  LDCU UR5, c[0x0][0x2fc] ;  /* 0x00005f80ff0577ac */ /* 0x000e6e0008000800 */
[----:B------:R-:W2:Y:S01]  /*0020*/  LDC R0, c[0x0][0x360] ;  /* 0x0000d800ff007b82 */ /* 0x000ea20000000800 */
[----:B0-----:R-:W-:Y:S01]  /*0030*/  VIADD R1, R1, 0xfffffff8 ;  /* 0xfffffff801017836 */ /* 0x001fe20000000000 */
[----:B------:R-:W-:Y:S01]  /*0040*/  MOV R2, 0x0 ;  /* 0x0000000000027802 */ /* 0x000fe20000000f00 */
[----:B------:R-:W0:Y:S01]  /*0050*/  LDCU UR4, c[0x0][0x2f8] ;  /* 0x00005f00ff0477ac */ /* 0x000e220008000800 */
[----:B------:R-:W3:Y:S04]  /*0060*/  LDCU.64 UR6, c[0x4][0x8] ;  /* 0x01000100ff0677ac */ /* 0x000ee80008000a00 */
[----:B------:R4:W5:Y:S01]  /*0070*/  LDC.64 R8, c[0x4][R2] ;  /* 0x0100000002087b82 */ /* 0x0009620000000a00 */
[----:B0-----:R-:W-:Y:S01]  /*0080*/  IADD3 R16, P0, PT, R1, UR4, RZ ;  /* 0x0000000401107c10 */ /* 0x001fe2000ff1e0ff */
[----:B--2---:R4:W-:Y:S01]  /*0090*/  STL [R1], R0 ;  /* 0x0000000001007387 */ /* 0x0049e20000100800 */
[----:B---3--:R-:W-:-:S03]  /*00a0*/  MOV R4, UR6 ;  /* 0x0000000600047c02 */ /* 0x008fc60008000f00 */
[----:B-1----:R-:W-:Y:S02]  /*00b0*/  IMAD.X R17, RZ, RZ, UR5, P0 ;  /* 0x00000005ff117e24 */ /* 0x002fe400080e06ff */
[----:B------:R-:W-:Y:S02]  /*00c0*/  IMAD.U32 R5, RZ, RZ, UR7 ;  /* 0x00000007ff057e24 */ /* 0x000fe4000f8e00ff */
[----:B------:R-:W-:Y:S01]  /*00d0*/  IMAD.MOV.U32 R6, RZ, RZ, R16 ;  /* 0x000000ffff067224 */ /* 0x000fe200078e0010 */
[----:B------:R-:W-:-:S07]  /*00e0*/  MOV R7, R17 ;  /* 0x0000001100077202 */ /* 0x000fce0000000f00 */
[----:B------:R-:W-:-:S07]  /*00f0*/  LEPC R20, `(.L_x_0) ;  /* 0x000000001014794e */ /* 0x000fce0000000000 */
[----:B----45:R-:W-:Y:S05]  /*0100*/  CALL.ABS.NOINC R8 ;  /* 0x0000000008007343 */ /* 0x030fea0003c00000 */
.L_x_0:
[----:B------:R-:W0:Y:S01]  /*0110*/  S2R R0, SR_CTAID.X ;  /* 0x0000000000007919 */ /* 0x000e220000002500 */
[----:B------:R1:W2:Y:S01]  /*0120*/  LDC.64 R8, c[0x4][R2] ;  /* 0x0100000002087b82 */ /* 0x0002a20000000a00 */
[----:B------:R-:W3:Y:S01]  /*0130*/  LDCU.64 UR4, c[0x4][0x8] ;  /* 0x01000100ff0477ac */ /* 0x000ee20008000a00 */
[----:B------:R-:W-:Y:S01]  /*0140*/  MOV R6, R16 ;  /* 0x0000001000067202 */ /* 0x000fe20000000f00 */
[----:B------:R-:W-:Y:S02]  /*0150*/  IMAD.MOV.U32 R7, RZ, RZ, R17 ;  /* 0x000000ffff077224 */ /* 0x000fe400078e0011 */
[----:B---3--:R-:W-:Y:S02]  /*0160*/  IMAD.U32 R4, RZ, RZ, UR4 ;  /* 0x00000004ff047e24 */ /* 0x008fe4000f8e00ff */
[----:B------:R-:W-:Y:S01]  /*0170*/  IMAD.U32 R5, RZ, RZ, UR5 ;  /* 0x00000005ff057e24 */ /* 0x000fe2000f8e00ff */
[----:B0-----:R1:W-:Y:S06]  /*0180*/  STL [R1], R0 ;  /* 0x0000000001007387 */ /* 0x0013ec0000100800 */
[----:B------:R-:W-:-:S07]  /*0190*/  LEPC R20, `(.L_x_1) ;  /* 0x000000001014794e */ /* 0x000fce0000000000 */
[----:B-12---:R-:W-:Y:S05]  /*01a0*/  CALL.ABS.NOINC R8 ;  /* 0x0000000008007343 */ /* 0x006fea0003c00000 */
.L_x_1:
[----:B------:R-:W0:Y:S01]  /*01b0*/  S2R R0, SR_TID.X ;  /* 0x0000000000007919 */ /* 0x000e220000002100 */
[----:B------:R1:W2:Y:S01]  /*01c0*/  LDC.64 R8, c[0x4][R2] ;  /* 0x0100000002087b82 */ /* 0x0002a20000000a00 */
[----:B------:R-:W3:Y:S01]  /*01d0*/  LDCU.64 UR4, c[0x4][0x8] ;  /* 0x01000100ff0477ac */ /* 0x000ee20008000a00 */
[----:B------:R-:W-:Y:S01]  /*01e0*/  IMAD.MOV.U32 R6, RZ, RZ, R16 ;  /* 0x000000ffff067224 */ /* 0x000fe200078e0010 */
[----:B------:R-:W-:Y:S01]  /*01f0*/  MOV R7, R17 ;  /* 0x0000001100077202 */ /* 0x000fe20000000f00 */
[----:B---3--:R-:W-:Y:S01]  /*0200*/  IMAD.U32 R4, RZ, RZ, UR4 ;  /* 0x00000004ff047e24 */ /* 0x008fe2000f8e00ff */
[----:B------:R-:W-:Y:S01]  /*0210*/  MOV R5, UR5 ;  /* 0x0000000500057c02 */ /* 0x000fe20008000f00 */
[----:B0-----:R1:W-:Y:S06]  /*0220*/  STL [R1], R0 ;  /* 0x0000000001007387 */ /* 0x0013ec0000100800 */
[----:B------:R-:W-:-:S07]  /*0230*/  LEPC R20, `(.L_x_2) ;  /* 0x000000001014794e */ /* 0x000fce0000000000 */
[----:B-12---:R-:W-:Y:S05]  /*0240*/  CALL.ABS.NOINC R8 ;  /* 0x0000000008007343 */ /* 0x006fea0003c00000 */
.L_x_2:
[----:B------:R-:W0:Y:S01]  /*0250*/  LDC.64 R2, c[0x4][R2] ;  /* 0x0100000002027b82 */ /* 0x000e220000000a00 */
[----:B------:R-:W1:Y:S01]  /*0260*/  LDCU.64 UR4, c[0x4][0x10] ;  /* 0x01000200ff0477ac */ /* 0x000e620008000a00 */
[----:B------:R-:W-:Y:S01]  /*0270*/  CS2R R6, SRZ ;  /* 0x0000000000067805 */ /* 0x000fe2000001ff00 */
[----:B-1----:R-:W-:Y:S01]  /*0280*/  IMAD.U32 R4, RZ, RZ, UR4 ;  /* 0x00000004ff047e24 */ /* 0x002fe2000f8e00ff */
[----:B------:R-:W-:-:S07]  /*0290*/  MOV R5, UR5 ;  /* 0x0000000500057c02 */ /* 0x000fce0008000f00 */
[----:B------:R-:W-:-:S07]  /*02a0*/  LEPC R20, `(.L_x_3) ;  /* 0x000000001014794e */ /* 0x000fce0000000000 */
[----:B0-----:R-:W-:Y:S05]  /*02b0*/  CALL.ABS.NOINC R2 ;  /* 0x0000000002007343 */ /* 0x001fea0003c00000 */
.L_x_3:
[----:B------:R-:W-:Y:S05]  /*02c0*/  EXIT ;  /* 0x000000000000794d */ /* 0x000fea0003800000 */
.L_x_4:
[----:B------:R-:W-:-:S00]  /*02d0*/  BRA `(.L_x_4) ;  /* 0xfffffffc00fc7947 */ /* 0x000fc0000383ffff */
[----:B------:R-:W-:-:S00]  /*02e0*/  NOP ;  /* 0x0000000000007918 */ /* 0x000fc00000000000 */
        /* <DEDUP_REMOVED lines=9> */
.L_x_5:


//--------------------- .nv.global.init           --------------------------
	.section	.nv.global.init,"aw",@progbits
.nv.global.init:
	.type		$str,@object
	.size		$str,($str$1 - $str)
$str:
        /*0000*/ 	.byte	0x42, 0x6c, 0x6f, 0x63, 0x6b, 0x64, 0x69, 0x6d, 0x2e, 0x78, 0x3a, 0x09, 0x25, 0x64, 0x0a, 0x00
	.type		$str$1,@object
	.size		$str$1,(.L_1 - $str$1)
$str$1:
        /*0010*/ 	.byte	0x48, 0x65, 0x6c, 0x6c, 0x6f, 0x20, 0x77, 0x6f, 0x72, 0x6c, 0x64, 0x20, 0x66, 0x72, 0x6f, 0x6d
        /*0020*/ 	.byte	0x20, 0x64, 0x65, 0x76, 0x69, 0x63, 0x65, 0x0a, 0x00
.L_1:


//--------------------- .nv.shared.reserved.0     --------------------------
	.section	.nv.shared.reserved.0,"aw",@nobits
	.weak		__nv_reservedSMEM_offset_0_alias
	.size		__nv_reservedSMEM_offset_0_alias, 0, 64
	.other		__nv_reservedSMEM_offset_0_alias,@"STO_CUDA_RESERVED_SHARED STV_DEFAULT"
__nv_reservedSMEM_offset_0_alias:
	.zero		0
	.zero		64


//--------------------- .nv.constant0._Z5hellov   --------------------------
	.section	.nv.constant0._Z5hellov,"a",@progbits
	.sectionflags	@""
	.align	4
.nv.constant0._Z5hellov:
	.zero		896


//--------------------- SYMBOLS --------------------------

	.type		.nv.reservedSmem.offset0,@object
	.size		.nv.reservedSmem.offset0,0x4
	.type		vprintf,@function
